	.headerflags	@"EF_CUDA_TEXMODE_UNIFIED EF_CUDA_64BIT_ADDRESS EF_CUDA_ACCELERATORS EF_CUDA_SM90 EF_CUDA_VIRTUAL_SM(EF_CUDA_SM90)"
	.elftype	@"ET_EXEC"


//--------------------- .nv.info                  --------------------------
	.section	.nv.info,"",@"SHT_CUDA_INFO"
	.align	4


	//----- nvinfo : EIATTR_REGCOUNT
	.align		4
        /*0000*/ 	.byte	0x04, 0x2f
        /*0002*/ 	.short	(.L_2 - .L_1)
	.align		4
.L_1:
        /*0004*/ 	.word	index@(triton_poi_fused_logsumexp_sub_0)
        /*0008*/ 	.word	0x00000014


	//----- nvinfo : EIATTR_MIN_STACK_SIZE
	.align		4
.L_2:
        /*000c*/ 	.byte	0x04, 0x12
        /*000e*/ 	.short	(.L_4 - .L_3)
	.align		4
.L_3:
        /*0010*/ 	.word	index@(triton_poi_fused_logsumexp_sub_0)
        /*0014*/ 	.word	0x00000000


	//----- nvinfo : EIATTR_FRAME_SIZE
	.align		4
.L_4:
        /*0018*/ 	.byte	0x04, 0x11
        /*001a*/ 	.short	(.L_6 - .L_5)
	.align		4
.L_5:
        /*001c*/ 	.word	index@(triton_poi_fused_logsumexp_sub_0)
        /*0020*/ 	.word	0x00000000


	//----- nvinfo : EIATTR_MIN_STACK_SIZE
	.align		4
.L_6:
        /*0024*/ 	.byte	0x04, 0x12
        /*0026*/ 	.short	(.L_8 - .L_7)
	.align		4
.L_7:
        /*0028*/ 	.word	index@(triton_poi_fused_logsumexp_sub_0)
        /*002c*/ 	.word	0x00000000
.L_8:


//--------------------- .nv.info.triton_poi_fused_logsumexp_sub_0 --------------------------
	.section	.nv.info.triton_poi_fused_logsumexp_sub_0,"",@"SHT_CUDA_INFO"
	.sectionflags	@""
	.align	4


	//----- nvinfo : EIATTR_CUDA_API_VERSION
	.align		4
        /*0000*/ 	.byte	0x04, 0x37
        /*0002*/ 	.short	(.L_10 - .L_9)
.L_9:
        /*0004*/ 	.word	0x0000007c


	//----- nvinfo : EIATTR_KPARAM_INFO
	.align		4
.L_10:
        /*0008*/ 	.byte	0x04, 0x17
        /*000a*/ 	.short	(.L_12 - .L_11)
.L_11:
        /*000c*/ 	.word	0x00000000
        /*0010*/ 	.short	0x0002
        /*0012*/ 	.short	0x0010
        /*0014*/ 	.byte	0x00, 0xf0, 0x11, 0x00


	//----- nvinfo : EIATTR_KPARAM_INFO
	.align		4
.L_12:
        /*0018*/ 	.byte	0x04, 0x17
        /*001a*/ 	.short	(.L_14 - .L_13)
.L_13:
        /*001c*/ 	.word	0x00000000
        /*0020*/ 	.short	0x0001
        /*0022*/ 	.short	0x0008
        /*0024*/ 	.byte	0x00, 0xf4, 0x21, 0x00


	//----- nvinfo : EIATTR_KPARAM_INFO
	.align		4
.L_14:
        /*0028*/ 	.byte	0x04, 0x17
        /*002a*/ 	.short	(.L_16 - .L_15)
.L_15:
        /*002c*/ 	.word	0x00000000
        /*0030*/ 	.short	0x0000
        /*0032*/ 	.short	0x0000
        /*0034*/ 	.byte	0x00, 0xf4, 0x21, 0x00


	//----- nvinfo : EIATTR_SPARSE_MMA_MASK
	.align		4
.L_16:
        /*0038*/ 	.byte	0x03, 0x50
        /*003a*/ 	.short	0x0000


	//----- nvinfo : EIATTR_MAXREG_COUNT
	.align		4
        /*003c*/ 	.byte	0x03, 0x1b
        /*003e*/ 	.short	0x00ff


	//----- nvinfo : EIATTR_EXIT_INSTR_OFFSETS
	.align		4
        /*0040*/ 	.byte	0x04, 0x1c
        /*0042*/ 	.short	(.L_18 - .L_17)


	//   ....[0]....
.L_17:
        /*0044*/ 	.word	0x00000a70


	//   ....[1]....
        /*0048*/ 	.word	0x00000a90


	//----- nvinfo : EIATTR_REQNTID
	.align		4
.L_18:
        /*004c*/ 	.byte	0x04, 0x10
        /*004e*/ 	.short	(.L_20 - .L_19)
.L_19:
        /*0050*/ 	.word	0x00000080
        /*0054*/ 	.word	0x00000001
        /*0058*/ 	.word	0x00000001


	//----- nvinfo : EIATTR_CBANK_PARAM_SIZE
	.align		4
.L_20:
        /*005c*/ 	.byte	0x03, 0x19
        /*005e*/ 	.short	0x0014


	//----- nvinfo : EIATTR_PARAM_CBANK
	.align		4
        /*0060*/ 	.byte	0x04, 0x0a
        /*0062*/ 	.short	(.L_22 - .L_21)
	.align		4
.L_21:
        /*0064*/ 	.word	index@(.nv.constant0.triton_poi_fused_logsumexp_sub_0)
        /*0068*/ 	.short	0x0210
        /*006a*/ 	.short	0x0014


	//----- nvinfo : EIATTR_SW_WAR
	.align		4
.L_22:
        /*006c*/ 	.byte	0x04, 0x36
        /*006e*/ 	.short	(.L_24 - .L_23)
.L_23:
        /*0070*/ 	.word	0x00000008
.L_24:


//--------------------- .nv.callgraph             --------------------------
	.section	.nv.callgraph,"",@"SHT_CUDA_CALLGRAPH"
	.align	4
	.sectionentsize	8
	.align		4
        /*0000*/ 	.word	0x00000000
	.align		4
        /*0004*/ 	.word	0xffffffff
	.align		4
        /*0008*/ 	.word	0x00000000
	.align		4
        /*000c*/ 	.word	0xfffffffe
	.align		4
        /*0010*/ 	.word	0x00000000
	.align		4
        /*0014*/ 	.word	0xfffffffd
	.align		4
        /*0018*/ 	.word	0x00000000
	.align		4
        /*001c*/ 	.word	0xfffffffc


//--------------------- .nv.constant4             --------------------------
	.section	.nv.constant4,"a",@progbits
	.align	8
	.align		8
.nv.constant4:
        /*0000*/ 	.dword	_$_str


//--------------------- .text.triton_poi_fused_logsumexp_sub_0 --------------------------
	.section	.text.triton_poi_fused_logsumexp_sub_0,"ax",@progbits
	.align	128
        .global         triton_poi_fused_logsumexp_sub_0
        .type           triton_poi_fused_logsumexp_sub_0,@function
        .size           triton_poi_fused_logsumexp_sub_0,(.L_x_1 - triton_poi_fused_logsumexp_sub_0)
        .other          triton_poi_fused_logsumexp_sub_0,@"STO_CUDA_ENTRY STV_DEFAULT"
triton_poi_fused_logsumexp_sub_0:
.text.triton_poi_fused_logsumexp_sub_0:
[----:B------:R-:W0:Y:S01]  /*0000*/  LDC R1, c[0x0][0x28] ;  /* 0x00000a00ff017b82 */ /* 0x000e220000000800 */
[----:B------:R-:W1:Y:S07]  /*0010*/  S2R R0, SR_TID.X ;  /* 0x0000000000007919 */ /* 0x000e6e0000002100 */
[----:B------:R-:W2:Y:S01]  /*0020*/  LDC.64 R4, c[0x0][0x210] ;  /* 0x00008400ff047b82 */ /* 0x000ea20000000a00 */
[----:B------:R-:W-:Y:S02]  /*0030*/  CS2R R10, SRZ ;  /* 0x00000000000a7805 */ /* 0x000fe4000001ff00 */
[----:B------:R-:W-:Y:S01]  /*0040*/  CS2R R14, SRZ ;  /* 0x00000000000e7805 */ /* 0x000fe2000001ff00 */
[----:B------:R-:W3:Y:S01]  /*0050*/  S2R R7, SR_CTAID.X ;  /* 0x0000000000077919 */ /* 0x000ee20000002500 */
[----:B------:R-:W-:Y:S01]  /*0060*/  ULDC.64 UR4, c[0x0][0x208] ;  /* 0x0000820000047ab9 */ /* 0x000fe20000000a00 */
[----:B------:R-:W-:Y:S01]  /*0070*/  HFMA2.MMA R17, -RZ, RZ, 0, 0 ;  /* 0x00000000ff117435 */ /* 0x000fe200000001ff */
[----:B------:R-:W-:-:S02]  /*0080*/  CS2R R8, SRZ ;  /* 0x0000000000087805 */ /* 0x000fc4000001ff00 */
[----:B------:R-:W-:Y:S01]  /*0090*/  MOV R6, RZ ;  /* 0x000000ff00067202 */ /* 0x000fe20000000f00 */
[----:B------:R-:W-:Y:S01]  /*00a0*/  ULDC.64 UR6, c[0x0][0x218] ;  /* 0x0000860000067ab9 */ /* 0x000fe20000000a00 */
[----:B-1----:R-:W-:Y:S02]  /*00b0*/  SHF.L.U32 R0, R0, 0x1, RZ ;  /* 0x0000000100007819 */ /* 0x002fe400000006ff */
[----:B---3--:R-:W-:Y:S02]  /*00c0*/  SHF.R.S32.HI R2, RZ, 0x17, R7 ;  /* 0x00000017ff027819 */ /* 0x008fe40000011407 */
[----:B------:R-:W-:Y:S02]  /*00d0*/  LOP3.LUT R0, R0, 0xfe, RZ, 0xc0, !PT ;  /* 0x000000fe00007812 */ /* 0x000fe400078ec0ff */
[----:B------:R-:W-:Y:S02]  /*00e0*/  SGXT R2, R2, 0x1 ;  /* 0x000000010202781a */ /* 0x000fe40000000200 */
[----:B------:R-:W-:-:S04]  /*00f0*/  LEA R7, R7, R0, 0x8 ;  /* 0x0000000007077211 */ /* 0x000fc800078e40ff */
[----:B------:R-:W-:Y:S02]  /*0100*/  LEA.HI R2, R2, R7, RZ, 0x2 ;  /* 0x0000000702027211 */ /* 0x000fe400078f10ff */
[----:B------:R-:W-:Y:S02]  /*0110*/  ISETP.GE.AND P0, PT, R7, 0x100, PT ;  /* 0x000001000700780c */ /* 0x000fe40003f06270 */
[----:B------:R-:W-:-:S05]  /*0120*/  LOP3.LUT R13, R2, 0xfffffffc, RZ, 0xc0, !PT ;  /* 0xfffffffc020d7812 */ /* 0x000fca00078ec0ff */
[----:B--2---:R-:W-:-:S06]  /*0130*/  IMAD.WIDE R12, R13, 0x4, R4 ;  /* 0x000000040d0c7825 */ /* 0x004fcc00078e0204 */
[----:B------:R-:W2:Y:S04]  /*0140*/  @!P0 LDG.E.EL R11, desc[UR4][R12.64] ;  /* 0x000000040c0b8981 */ /* 0x000ea8000c2e1900 */
[----:B------:R-:W3:Y:S04]  /*0150*/  @!P0 LDG.E.EL R14, desc[UR4][R12.64+0x4] ;  /* 0x000004040c0e8981 */ /* 0x000ee8000c2e1900 */
[----:B------:R-:W4:Y:S04]  /*0160*/  @!P0 LDG.E.EL R15, desc[UR4][R12.64+0x8] ;  /* 0x000008040c0f8981 */ /* 0x000f28000c2e1900 */
[----:B------:R-:W5:Y:S04]  /*0170*/  @!P0 LDG.E.EL R10, desc[UR4][R12.64] ;  /* 0x000000040c0a8981 */ /* 0x000f68000c2e1900 */
[----:B------:R-:W5:Y:S04]  /*0180*/  @!P0 LDG.E.EL R9, desc[UR4][R12.64+0x4] ;  /* 0x000004040c098981 */ /* 0x000f68000c2e1900 */
[----:B------:R-:W5:Y:S04]  /*0190*/  @!P0 LDG.E.EL R17, desc[UR4][R12.64+0xc] ;  /* 0x00000c040c118981 */ /* 0x000f68000c2e1900 */
[----:B------:R-:W5:Y:S04]  /*01a0*/  @!P0 LDG.E.EL R6, desc[UR4][R12.64+0x8] ;  /* 0x000008040c068981 */ /* 0x000f68000c2e1900 */
[----:B------:R1:W5:Y:S01]  /*01b0*/  @!P0 LDG.E.EL R8, desc[UR4][R12.64+0xc] ;  /* 0x00000c040c088981 */ /* 0x000362000c2e1900 */
[----:B------:R-:W-:Y:S01]  /*01c0*/  CS2R R2, SRZ ;  /* 0x0000000000027805 */ /* 0x000fe2000001ff00 */
[----:B------:R-:W-:-:S05]  /*01d0*/  IMAD.WIDE R4, R7, 0x4, R4 ;  /* 0x0000000407047825 */ /* 0x000fca00078e0204 */
[----:B------:R1:W5:Y:S01]  /*01e0*/  @!P0 LDG.E.64 R2, desc[UR4][R4.64] ;  /* 0x0000000404028981 */ /* 0x000362000c1e1b00 */
[C---:B--2---:R-:W-:Y:S02]  /*01f0*/  FSETP.NAN.AND P2, PT, R11.reuse, R11, PT ;  /* 0x0000000b0b00720b */ /* 0x044fe40003f48000 */
[----:B---3--:R-:W-:-:S04]  /*0200*/  FSETP.GT.AND P1, PT, R11, R14, PT ;  /* 0x0000000e0b00720b */ /* 0x008fc80003f24000 */
[----:B------:R-:W-:-:S04]  /*0210*/  FSEL R0, R11, R14, P1 ;  /* 0x0000000e0b007208 */ /* 0x000fc80000800000 */
[----:B------:R-:W-:-:S04]  /*0220*/  FSEL R0, R11, R0, P2 ;  /* 0x000000000b007208 */ /* 0x000fc80001000000 */
[C---:B----4-:R-:W-:Y:S02]  /*0230*/  FSETP.GT.AND P2, PT, R0.reuse, R15, PT ;  /* 0x0000000f0000720b */ /* 0x050fe40003f44000 */
[----:B------:R-:W-:Y:S02]  /*0240*/  FSETP.NAN.AND P3, PT, R0, R0, PT ;  /* 0x000000000000720b */ /* 0x000fe40003f68000 */
[----:B-----5:R-:W-:-:S04]  /*0250*/  FSETP.GT.AND P1, PT, R10, R9, PT ;  /* 0x000000090a00720b */ /* 0x020fc80003f24000 */
[----:B-1----:R-:W-:-:S05]  /*0260*/  FSEL R13, R10, R9, P1 ;  /* 0x000000090a0d7208 */ /* 0x002fca0000800000 */
[----:B------:R-:W-:Y:S02]  /*0270*/  @!P2 FSEL R0, R0, R15, P3 ;  /* 0x0000000f0000a208 */ /* 0x000fe40001800000 */
[----:B------:R-:W-:Y:S02]  /*0280*/  FSETP.NAN.AND P2, PT, R10, R10, PT ;  /* 0x0000000a0a00720b */ /* 0x000fe40003f48000 */
[----:B------:R-:W-:Y:S02]  /*0290*/  FSETP.GT.AND P3, PT, R0, R17, PT ;  /* 0x000000110000720b */ /* 0x000fe40003f64000 */
[----:B0-----:R-:W-:Y:S02]  /*02a0*/  FSEL R5, R10, R13, P2 ;  /* 0x0000000d0a057208 */ /* 0x001fe40001000000 */
[----:B------:R-:W-:Y:S02]  /*02b0*/  FSETP.NAN.AND P2, PT, R0, R0, PT ;  /* 0x000000000000720b */ /* 0x000fe40003f48000 */
[----:B------:R-:W-:-:S07]  /*02c0*/  FSETP.GT.AND P1, PT, R5, R6, PT ;  /* 0x000000060500720b */ /* 0x000fce0003f24000 */
[----:B------:R-:W-:Y:S02]  /*02d0*/  @!P3 FSEL R0, R0, R17, P2 ;  /* 0x000000110000b208 */ /* 0x000fe40001000000 */
[C---:B------:R-:W-:Y:S02]  /*02e0*/  FSETP.NAN.AND P2, PT, R5.reuse, R5, PT ;  /* 0x000000050500720b */ /* 0x040fe40003f48000 */
[C---:B------:R-:W-:Y:S02]  /*02f0*/  FSETP.NEU.AND P3, PT, |R0|.reuse, +INF , PT ;  /* 0x7f8000000000780b */ /* 0x040fe40003f6d200 */
[----:B------:R-:W-:Y:S02]  /*0300*/  @!P1 FSEL R5, R5, R6, P2 ;  /* 0x0000000605059208 */ /* 0x000fe40001000000 */
[----:B------:R-:W-:Y:S02]  /*0310*/  FSEL R0, R0, RZ, P3 ;  /* 0x000000ff00007208 */ /* 0x000fe40001800000 */
[----:B------:R-:W-:-:S02]  /*0320*/  FSETP.GT.AND P1, PT, R5, R8, PT ;  /* 0x000000080500720b */ /* 0x000fc40003f24000 */
[----:B------:R-:W-:Y:S01]  /*0330*/  FSETP.NAN.AND P2, PT, R5, R5, PT ;  /* 0x000000050500720b */ /* 0x000fe20003f48000 */
[C---:B------:R-:W-:Y:S01]  /*0340*/  FADD R11, -R0.reuse, R11 ;  /* 0x0000000b000b7221 */ /* 0x040fe20000000100 */
[C---:B------:R-:W-:Y:S01]  /*0350*/  FADD R14, -R0.reuse, R14 ;  /* 0x0000000e000e7221 */ /* 0x040fe20000000100 */
[C---:B------:R-:W-:Y:S01]  /*0360*/  FADD R15, -R0.reuse, R15 ;  /* 0x0000000f000f7221 */ /* 0x040fe20000000100 */
[----:B------:R-:W-:Y:S01]  /*0370*/  FADD R17, -R0, R17 ;  /* 0x0000001100117221 */ /* 0x000fe20000000100 */
[----:B------:R-:W-:Y:S01]  /*0380*/  FMUL R11, R11, 1.4426950216293334961 ;  /* 0x3fb8aa3b0b0b7820 */ /* 0x000fe20000400000 */
[----:B------:R-:W-:Y:S01]  /*0390*/  FMUL R14, R14, 1.4426950216293334961 ;  /* 0x3fb8aa3b0e0e7820 */ /* 0x000fe20000400000 */
[----:B------:R-:W-:Y:S01]  /*03a0*/  FMUL R15, R15, 1.4426950216293334961 ;  /* 0x3fb8aa3b0f0f7820 */ /* 0x000fe20000400000 */
[----:B------:R-:W-:Y:S02]  /*03b0*/  FMUL R17, R17, 1.4426950216293334961 ;  /* 0x3fb8aa3b11117820 */ /* 0x000fe40000400000 */
[----:B------:R-:W-:-:S02]  /*03c0*/  FSETP.GEU.AND P6, PT, R11, -126, PT ;  /* 0xc2fc00000b00780b */ /* 0x000fc40003fce000 */
[----:B------:R-:W-:Y:S02]  /*03d0*/  FSETP.GEU.AND P5, PT, R14, -126, PT ;  /* 0xc2fc00000e00780b */ /* 0x000fe40003fae000 */
[----:B------:R-:W-:Y:S02]  /*03e0*/  @!P1 FSEL R5, R5, R8, P2 ;  /* 0x0000000805059208 */ /* 0x000fe40001000000 */
[----:B------:R-:W-:Y:S02]  /*03f0*/  FSETP.GEU.AND P3, PT, R15, -126, PT ;  /* 0xc2fc00000f00780b */ /* 0x000fe40003f6e000 */
[----:B------:R-:W-:Y:S02]  /*0400*/  FSETP.NEU.AND P1, PT, |R5|, +INF , PT ;  /* 0x7f8000000500780b */ /* 0x000fe40003f2d200 */
[----:B------:R-:W-:Y:S02]  /*0410*/  FSETP.GEU.AND P2, PT, R17, -126, PT ;  /* 0xc2fc00001100780b */ /* 0x000fe40003f4e000 */
[----:B------:R-:W-:Y:S01]  /*0420*/  FSEL R5, R5, RZ, P1 ;  /* 0x000000ff05057208 */ /* 0x000fe20000800000 */
[----:B------:R-:W-:-:S02]  /*0430*/  @!P6 FMUL R11, R11, 0.5 ;  /* 0x3f0000000b0be820 */ /* 0x000fc40000400000 */
[----:B------:R-:W-:Y:S02]  /*0440*/  @!P5 FMUL R14, R14, 0.5 ;  /* 0x3f0000000e0ed820 */ /* 0x000fe40000400000 */
[C---:B------:R-:W-:Y:S01]  /*0450*/  FADD R10, -R5.reuse, R10 ;  /* 0x0000000a050a7221 */ /* 0x040fe20000000100 */
[C---:B------:R-:W-:Y:S01]  /*0460*/  FADD R9, -R5.reuse, R9 ;  /* 0x0000000905097221 */ /* 0x040fe20000000100 */
[----:B------:R-:W0:Y:S01]  /*0470*/  MUFU.EX2 R11, R11 ;  /* 0x0000000b000b7308 */ /* 0x000e220000000800 */
[----:B------:R-:W-:Y:S01]  /*0480*/  FADD R6, -R5, R6 ;  /* 0x0000000605067221 */ /* 0x000fe20000000100 */
[----:B------:R-:W-:Y:S01]  /*0490*/  FMUL R10, R10, 1.4426950216293334961 ;  /* 0x3fb8aa3b0a0a7820 */ /* 0x000fe20000400000 */
[----:B------:R-:W-:Y:S01]  /*04a0*/  FMUL R9, R9, 1.4426950216293334961 ;  /* 0x3fb8aa3b09097820 */ /* 0x000fe20000400000 */
[----:B------:R-:W-:Y:S01]  /*04b0*/  FADD R8, -R5, R8 ;  /* 0x0000000805087221 */ /* 0x000fe20000000100 */
[----:B------:R-:W-:Y:S01]  /*04c0*/  FMUL R6, R6, 1.4426950216293334961 ;  /* 0x3fb8aa3b06067820 */ /* 0x000fe20000400000 */
[----:B------:R-:W-:Y:S01]  /*04d0*/  @!P3 FMUL R15, R15, 0.5 ;  /* 0x3f0000000f0fb820 */ /* 0x000fe20000400000 */
[----:B------:R-:W-:Y:S01]  /*04e0*/  FSETP.GEU.AND P1, PT, R10, -126, PT ;  /* 0xc2fc00000a00780b */ /* 0x000fe20003f2e000 */
[----:B------:R-:W1:Y:S01]  /*04f0*/  MUFU.EX2 R14, R14 ;  /* 0x0000000e000e7308 */ /* 0x000e620000000800 */
[----:B------:R-:W-:Y:S01]  /*0500*/  FSETP.GEU.AND P4, PT, R9, -126, PT ;  /* 0xc2fc00000900780b */ /* 0x000fe20003f8e000 */
[----:B------:R-:W-:Y:S01]  /*0510*/  FMUL R8, R8, 1.4426950216293334961 ;  /* 0x3fb8aa3b08087820 */ /* 0x000fe20000400000 */
[----:B------:R-:W-:Y:S01]  /*0520*/  @!P2 FMUL R17, R17, 0.5 ;  /* 0x3f0000001111a820 */ /* 0x000fe20000400000 */
[----:B0-----:R-:W-:Y:S01]  /*0530*/  @!P6 FMUL R11, R11, R11 ;  /* 0x0000000b0b0be220 */ /* 0x001fe20000400000 */
[----:B------:R-:W-:-:S03]  /*0540*/  FSETP.GEU.AND P6, PT, R6, -126, PT ;  /* 0xc2fc00000600780b */ /* 0x000fc60003fce000 */
[----:B------:R-:W0:Y:S04]  /*0550*/  MUFU.EX2 R12, R15 ;  /* 0x0000000f000c7308 */ /* 0x000e280000000800 */
[----:B------:R-:W-:Y:S02]  /*0560*/  @!P1 FMUL R10, R10, 0.5 ;  /* 0x3f0000000a0a9820 */ /* 0x000fe40000400000 */
[----:B------:R-:W-:Y:S01]  /*0570*/  @!P4 FMUL R9, R9, 0.5 ;  /* 0x3f0000000909c820 */ /* 0x000fe20000400000 */
[----:B-1----:R-:W-:Y:S01]  /*0580*/  @!P5 FMUL R14, R14, R14 ;  /* 0x0000000e0e0ed220 */ /* 0x002fe20000400000 */
[----:B------:R-:W-:Y:S01]  /*0590*/  FSETP.GEU.AND P5, PT, R8, -126, PT ;  /* 0xc2fc00000800780b */ /* 0x000fe20003fae000 */
[----:B------:R-:W1:Y:S02]  /*05a0*/  MUFU.EX2 R4, R10 ;  /* 0x0000000a00047308 */ /* 0x000e640000000800 */
[----:B------:R-:W-:Y:S01]  /*05b0*/  FADD R11, R11, R14 ;  /* 0x0000000e0b0b7221 */ /* 0x000fe20000000000 */
[----:B------:R-:W-:Y:S01]  /*05c0*/  @!P6 FMUL R6, R6, 0.5 ;  /* 0x3f0000000606e820 */ /* 0x000fe20000400000 */
[----:B0-----:R-:W-:-:S04]  /*05d0*/  @!P3 FMUL R12, R12, R12 ;  /* 0x0000000c0c0cb220 */ /* 0x001fc80000400000 */
[----:B------:R-:W0:Y:S01]  /*05e0*/  MUFU.EX2 R13, R9 ;  /* 0x00000009000d7308 */ /* 0x000e220000000800 */
[----:B------:R-:W-:-:S03]  /*05f0*/  FADD R11, R11, R12 ;  /* 0x0000000c0b0b7221 */ /* 0x000fc60000000000 */
[----:B------:R-:W-:Y:S01]  /*0600*/  @!P5 FMUL R8, R8, 0.5 ;  /* 0x3f0000000808d820 */ /* 0x000fe20000400000 */
[----:B-1----:R-:W-:-:S03]  /*0610*/  @!P1 FMUL R4, R4, R4 ;  /* 0x0000000404049220 */ /* 0x002fc60000400000 */
[----:B------:R-:W1:Y:S01]  /*0620*/  MUFU.EX2 R15, R6 ;  /* 0x00000006000f7308 */ /* 0x000e620000000800 */
[----:B0-----:R-:W-:-:S07]  /*0630*/  @!P4 FMUL R13, R13, R13 ;  /* 0x0000000d0d0dc220 */ /* 0x001fce0000400000 */
[----:B------:R-:W0:Y:S01]  /*0640*/  MUFU.EX2 R16, R17 ;  /* 0x0000001100107308 */ /* 0x000e220000000800 */
[----:B------:R-:W-:Y:S01]  /*0650*/  FADD R4, R4, R13 ;  /* 0x0000000d04047221 */ /* 0x000fe20000000000 */
[----:B-1----:R-:W-:-:S06]  /*0660*/  @!P6 FMUL R15, R15, R15 ;  /* 0x0000000f0f0fe220 */ /* 0x002fcc0000400000 */
[----:B------:R-:W1:Y:S01]  /*0670*/  MUFU.EX2 R17, R8 ;  /* 0x0000000800117308 */ /* 0x000e620000000800 */
[----:B------:R-:W-:Y:S01]  /*0680*/  FADD R6, R4, R15 ;  /* 0x0000000f04067221 */ /* 0x000fe20000000000 */
[----:B------:R-:W-:Y:S01]  /*0690*/  HFMA2.MMA R15, -RZ, RZ, 1.5048828125, 33.21875 ;  /* 0x3e055027ff0f7435 */ /* 0x000fe200000001ff */
[----:B0-----:R-:W-:-:S04]  /*06a0*/  @!P2 FMUL R16, R16, R16 ;  /* 0x000000101010a220 */ /* 0x001fc80000400000 */
[----:B------:R-:W-:Y:S01]  /*06b0*/  FADD R4, R11, R16 ;  /* 0x000000100b047221 */ /* 0x000fe20000000000 */
[----:B-1----:R-:W-:-:S04]  /*06c0*/  @!P5 FMUL R17, R17, R17 ;  /* 0x000000111111d220 */ /* 0x002fc80000400000 */
[----:B------:R-:W-:Y:S01]  /*06d0*/  FSETP.GEU.AND P1, PT, R4, 1.175494350822287508e-38, PT ;  /* 0x008000000400780b */ /* 0x000fe20003f2e000 */
[----:B------:R-:W-:-:S05]  /*06e0*/  FADD R6, R6, R17 ;  /* 0x0000001106067221 */ /* 0x000fca0000000000 */
[----:B------:R-:W-:-:S04]  /*06f0*/  FSETP.GEU.AND P2, PT, R6, 1.175494350822287508e-38, PT ;  /* 0x008000000600780b */ /* 0x000fc80003f4e000 */
[----:B------:R-:W-:-:S03]  /*0700*/  FSEL R14, RZ, -23, P2 ;  /* 0xc1b80000ff0e7808 */ /* 0x000fc60001000000 */
[----:B------:R-:W-:-:S05]  /*0710*/  @!P1 FMUL R4, R4, 8388608 ;  /* 0x4b00000004049820 */ /* 0x000fca0000400000 */
[----:B------:R-:W-:Y:S01]  /*0720*/  IADD3 R13, R4, -0x3f2aaaab, RZ ;  /* 0xc0d55555040d7810 */ /* 0x000fe20007ffe0ff */
[----:B------:R-:W-:-:S03]  /*0730*/  @!P2 FMUL R6, R6, 8388608 ;  /* 0x4b0000000606a820 */ /* 0x000fc60000400000 */
[----:B------:R-:W-:Y:S02]  /*0740*/  LOP3.LUT R13, R13, 0xff800000, RZ, 0xc0, !PT ;  /* 0xff8000000d0d7812 */ /* 0x000fe400078ec0ff */
[----:B------:R-:W-:Y:S02]  /*0750*/  FSETP.NEU.AND P2, PT, R4, RZ, PT ;  /* 0x000000ff0400720b */ /* 0x000fe40003f4d000 */
[----:B------:R-:W-:Y:S02]  /*0760*/  IADD3 R11, R6, -0x3f2aaaab, RZ ;  /* 0xc0d55555060b7810 */ /* 0x000fe40007ffe0ff */
[----:B------:R-:W-:Y:S02]  /*0770*/  IADD3 R9, R4, -R13, RZ ;  /* 0x8000000d04097210 */ /* 0x000fe40007ffe0ff */
[----:B------:R-:W-:Y:S02]  /*0780*/  LOP3.LUT R11, R11, 0xff800000, RZ, 0xc0, !PT ;  /* 0xff8000000b0b7812 */ /* 0x000fe400078ec0ff */
[----:B------:R-:W-:Y:S01]  /*0790*/  ISETP.GE.U32.AND P3, PT, R6, 0x7f800000, PT ;  /* 0x7f8000000600780c */ /* 0x000fe20003f66070 */
[----:B------:R-:W-:Y:S01]  /*07a0*/  FADD R9, R9, -1 ;  /* 0xbf80000009097421 */ /* 0x000fe20000000000 */
[----:B------:R-:W-:-:S02]  /*07b0*/  IADD3 R8, R6, -R11, RZ ;  /* 0x8000000b06087210 */ /* 0x000fc40007ffe0ff */
[----:B------:R-:W-:Y:S01]  /*07c0*/  I2FP.F32.S32 R13, R13 ;  /* 0x0000000d000d7245 */ /* 0x000fe20000201400 */
[CC--:B------:R-:W-:Y:S01]  /*07d0*/  FFMA.FTZ R10, R9.reuse, -R15.reuse, 0.14084610342979431152 ;  /* 0x3e1039f6090a7423 */ /* 0x0c0fe2000001080f */
[----:B------:R-:W-:Y:S01]  /*07e0*/  I2FP.F32.S32 R11, R11 ;  /* 0x0000000b000b7245 */ /* 0x000fe20000201400 */
[----:B------:R-:W-:Y:S02]  /*07f0*/  FADD R8, R8, -1 ;  /* 0xbf80000008087421 */ /* 0x000fe40000000000 */
[----:B------:R-:W-:Y:S02]  /*0800*/  FFMA.FTZ R10, R9, R10, -0.12148627638816833496 ;  /* 0xbdf8cdcc090a7423 */ /* 0x000fe4000001000a */
[C---:B------:R-:W-:Y:S01]  /*0810*/  FFMA.FTZ R15, R8.reuse, -R15, 0.14084610342979431152 ;  /* 0x3e1039f6080f7423 */ /* 0x040fe2000001080f */
[----:B------:R-:W-:Y:S01]  /*0820*/  FFMA.FTZ R11, R11, 1.1920928955078125e-07, R14 ;  /* 0x340000000b0b7823 */ /* 0x000fe2000001000e */
[----:B------:R-:W-:Y:S02]  /*0830*/  FFMA.FTZ R10, R9, R10, 0.13980610668659210205 ;  /* 0x3e0f2955090a7423 */ /* 0x000fe4000001000a */
[----:B------:R-:W-:-:S02]  /*0840*/  FFMA.FTZ R15, R8, R15, -0.12148627638816833496 ;  /* 0xbdf8cdcc080f7423 */ /* 0x000fc4000001000f */
[C---:B------:R-:W-:Y:S02]  /*0850*/  FFMA.FTZ R10, R9.reuse, R10, -0.16684235632419586182 ;  /* 0xbe2ad8b9090a7423 */ /* 0x040fe4000001000a */
[C---:B------:R-:W-:Y:S02]  /*0860*/  FFMA.FTZ R15, R8.reuse, R15, 0.13980610668659210205 ;  /* 0x3e0f2955080f7423 */ /* 0x040fe4000001000f */
[C---:B------:R-:W-:Y:S02]  /*0870*/  FFMA.FTZ R10, R9.reuse, R10, 0.20012299716472625732 ;  /* 0x3e4ced0b090a7423 */ /* 0x040fe4000001000a */
[C---:B------:R-:W-:Y:S02]  /*0880*/  FFMA.FTZ R15, R8.reuse, R15, -0.16684235632419586182 ;  /* 0xbe2ad8b9080f7423 */ /* 0x040fe4000001000f */
[C---:B------:R-:W-:Y:S01]  /*0890*/  FFMA.FTZ R12, R9.reuse, R10, -0.24999669194221496582 ;  /* 0xbe7fff22090c7423 */ /* 0x040fe2000001000a */
[----:B------:R-:W-:Y:S01]  /*08a0*/  FSEL R10, RZ, -23, P1 ;  /* 0xc1b80000ff0a7808 */ /* 0x000fe20000800000 */
[----:B------:R-:W-:Y:S01]  /*08b0*/  FFMA.FTZ R15, R8, R15, 0.20012299716472625732 ;  /* 0x3e4ced0b080f7423 */ /* 0x000fe2000001000f */
[----:B------:R-:W-:Y:S01]  /*08c0*/  ISETP.GE.U32.AND P1, PT, R4, 0x7f800000, PT ;  /* 0x7f8000000400780c */ /* 0x000fe20003f26070 */
[----:B------:R-:W-:-:S02]  /*08d0*/  FFMA.FTZ R12, R9, R12, 0.33333182334899902344 ;  /* 0x3eaaaa78090c7423 */ /* 0x000fc4000001000c */
[C---:B------:R-:W-:Y:S01]  /*08e0*/  FFMA.FTZ R15, R8.reuse, R15, -0.24999669194221496582 ;  /* 0xbe7fff22080f7423 */ /* 0x040fe2000001000f */
[----:B------:R-:W-:Y:S01]  /*08f0*/  FFMA.FTZ R10, R13, 1.1920928955078125e-07, R10 ;  /* 0x340000000d0a7823 */ /* 0x000fe2000001000a */
[C---:B------:R-:W-:Y:S02]  /*0900*/  FFMA.FTZ R12, R9.reuse, R12, -0.5 ;  /* 0xbf000000090c7423 */ /* 0x040fe4000001000c */
[C---:B------:R-:W-:Y:S02]  /*0910*/  FFMA.FTZ R15, R8.reuse, R15, 0.33333182334899902344 ;  /* 0x3eaaaa78080f7423 */ /* 0x040fe4000001000f */
[C---:B------:R-:W-:Y:S02]  /*0920*/  FMUL R12, R9.reuse, R12 ;  /* 0x0000000c090c7220 */ /* 0x040fe40000400000 */
[C---:B------:R-:W-:Y:S02]  /*0930*/  FFMA.FTZ R15, R8.reuse, R15, -0.5 ;  /* 0xbf000000080f7423 */ /* 0x040fe4000001000f */
[----:B------:R-:W-:Y:S01]  /*0940*/  FFMA.FTZ R9, R9, R12, R9 ;  /* 0x0000000c09097223 */ /* 0x000fe20000010009 */
[----:B------:R-:W-:Y:S01]  /*0950*/  @P1 MOV R13, 0x7f800000 ;  /* 0x7f800000000d1802 */ /* 0x000fe20000000f00 */
[----:B------:R-:W-:-:S02]  /*0960*/  FMUL R15, R8, R15 ;  /* 0x0000000f080f7220 */ /* 0x000fc40000400000 */
[----:B------:R-:W-:Y:S02]  /*0970*/  FFMA.FTZ R9, R10, 0.69314718246459960938, R9 ;  /* 0x3f3172180a097823 */ /* 0x000fe40000010009 */
[----:B------:R-:W-:Y:S01]  /*0980*/  FFMA.FTZ R8, R8, R15, R8 ;  /* 0x0000000f08087223 */ /* 0x000fe20000010008 */
[----:B------:R-:W-:Y:S01]  /*0990*/  @P3 MOV R15, 0x7f800000 ;  /* 0x7f800000000f3802 */ /* 0x000fe20000000f00 */
[----:B------:R-:W-:Y:S01]  /*09a0*/  @P1 FFMA.FTZ R9, R4, R13, +INF ;  /* 0x7f80000004091423 */ /* 0x000fe2000001000d */
[C---:B------:R-:W-:Y:S01]  /*09b0*/  FSETP.NEU.AND P1, PT, R6.reuse, RZ, PT ;  /* 0x000000ff0600720b */ /* 0x040fe20003f2d000 */
[----:B------:R-:W-:Y:S02]  /*09c0*/  FFMA.FTZ R8, R11, 0.69314718246459960938, R8 ;  /* 0x3f3172180b087823 */ /* 0x000fe40000010008 */
[----:B------:R-:W-:Y:S01]  /*09d0*/  @P3 FFMA.FTZ R8, R6, R15, +INF ;  /* 0x7f80000006083423 */ /* 0x000fe2000001000f */
[----:B------:R-:W-:Y:S02]  /*09e0*/  FSEL R9, R9, -INF , P2 ;  /* 0xff80000009097808 */ /* 0x000fe40001000000 */
[----:B------:R-:W-:-:S02]  /*09f0*/  SHF.R.S32.HI R6, RZ, 0x1f, R7 ;  /* 0x0000001fff067819 */ /* 0x000fc40000011407 */
[----:B------:R-:W-:Y:S01]  /*0a00*/  FSEL R8, R8, -INF , P1 ;  /* 0xff80000008087808 */ /* 0x000fe20000800000 */
[----:B------:R-:W-:Y:S01]  /*0a10*/  FADD R9, R0, R9 ;  /* 0x0000000900097221 */ /* 0x000fe20000000000 */
[----:B------:R-:W-:-:S03]  /*0a20*/  LEA R4, P1, R7, UR6, 0x2 ;  /* 0x0000000607047c11 */ /* 0x000fc6000f8210ff */
[----:B------:R-:W-:Y:S01]  /*0a30*/  FADD R8, R5, R8 ;  /* 0x0000000805087221 */ /* 0x000fe20000000000 */
[----:B------:R-:W-:Y:S01]  /*0a40*/  LEA.HI.X R5, R7, UR7, R6, 0x2, P1 ;  /* 0x0000000707057c11 */ /* 0x000fe200088f1406 */
[----:B------:R-:W-:Y:S02]  /*0a50*/  FADD R2, -R9, R2 ;  /* 0x0000000209027221 */ /* 0x000fe40000000100 */
[----:B------:R-:W-:Y:S01]  /*0a60*/  FADD R3, -R8, R3 ;  /* 0x0000000308037221 */ /* 0x000fe20000000100 */
[----:B------:R-:W-:Y:S06]  /*0a70*/  @P0 EXIT ;  /* 0x000000000000094d */ /* 0x000fec0003800000 */
[----:B------:R-:W-:Y:S01]  /*0a80*/  STG.E.64 desc[UR4][R4.64], R2 ;  /* 0x0000000204007986 */ /* 0x000fe2000c101b04 */
[----:B------:R-:W-:Y:S05]  /*0a90*/  EXIT ;  /* 0x000000000000794d */ /* 0x000fea0003800000 */
.L_x_0:
[----:B------:R-:W-:-:S00]  /*0aa0*/  BRA `(.L_x_0) ;  /* 0xfffffffc00fc7947 */ /* 0x000fc0000383ffff */
[----:B------:R-:W-:-:S00]  /*0ab0*/  NOP ;  /* 0x0000000000007918 */ /* 0x000fc00000000000 */
        /* <DEDUP_REMOVED lines=12> */
.L_x_1:


//--------------------- .nv.global.init           --------------------------
	.section	.nv.global.init,"aw",@progbits
.nv.global.init:
	.type		_$_str,@object
	.size		_$_str,(.L_0 - _$_str)
_$_str:
        /*0000*/ 	.byte	0x5f, 0x5f, 0x43, 0x55, 0x44, 0x41, 0x5f, 0x46, 0x54, 0x5a, 0x00
.L_0:


//--------------------- .nv.constant0.triton_poi_fused_logsumexp_sub_0 --------------------------
	.section	.nv.constant0.triton_poi_fused_logsumexp_sub_0,"a",@progbits
	.sectionflags	@""
	.align	4
.nv.constant0.triton_poi_fused_logsumexp_sub_0:
	.zero		548
